//
// Generated by NVIDIA NVVM Compiler
//
// Compiler Build ID: CL-36424714
// Cuda compilation tools, release 13.0, V13.0.88
// Based on NVVM 20.0.0
//

.version 9.0
.target sm_100
.address_size 64

	// .globl	_Z15factorialKerneli
.extern .func  (.param .b32 func_retval0) vprintf
(
	.param .b64 vprintf_param_0,
	.param .b64 vprintf_param_1
)
;
.global .align 1 .b8 $str[10] = {37, 100, 33, 32, 61, 32, 37, 100, 10};

.visible .entry _Z15factorialKerneli(
	.param .u32 _Z15factorialKerneli_param_0
)
{
	.local .align 8 .b8 	__local_depot0[8];
	.reg .b64 	%SP;
	.reg .b64 	%SPL;
	.reg .b32 	%r<5>;
	.reg .b64 	%rd<5>;

	mov.u64 	%SPL, __local_depot0;
	cvta.local.u64 	%SP, %SPL;
	ld.param.u32 	%r1, [_Z15factorialKerneli_param_0];
	add.u64 	%rd1, %SP, 0;
	add.u64 	%rd2, %SPL, 0;
	mov.b32 	%r2, 1;
	st.local.v2.u32 	[%rd2], {%r1, %r2};
	mov.u64 	%rd3, $str;
	cvta.global.u64 	%rd4, %rd3;
	{ // callseq 0, 0
	.param .b64 param0;
	st.param.b64 	[param0], %rd4;
	.param .b64 param1;
	st.param.b64 	[param1], %rd1;
	.param .b32 retval0;
	call.uni (retval0), 
	vprintf, 
	(
	param0, 
	param1
	);
	ld.param.b32 	%r3, [retval0];
	} // callseq 0
	ret;

}


// ===== COMPILED SASS (sm_100) =====

	.target	sm_100

	.elftype	@"ET_EXEC"


//--------------------- .note.nv.tkinfo           --------------------------
	.section	.note.nv.tkinfo,"",@"SHT_NOTE"
	.sectionflags	@"SHF_NOTE_NV_TKINFO"
	.tkinfo
        /*0018*/ 	.word	0x00000002
        /*0030*/ 	.string	""
        /*0030*/ 	.string	"ptxas"
        /*0030*/ 	.string	"Cuda compilation tools, release 13.0, V13.0.88"
        /*0030*/ 	.string	"Build cuda_13.0.r13.0/compiler.36424714_0"
        /*0030*/ 	.string	"-arch sm_100 -m 64 "



//--------------------- .note.nv.cuinfo           --------------------------
	.section	.note.nv.cuinfo,"",@"SHT_NOTE"
	.sectionflags	@"SHF_NOTE_NV_CUINFO"
        /*0018*/ 	.short	0x0002
        /*001a*/ 	.short	0x0064
        /*001c*/ 	.short	0x0082
	.zero		2


//--------------------- .nv.info                  --------------------------
	.section	.nv.info,"",@"SHT_CUDA_INFO"
	.align	4


	//----- nvinfo : EIATTR_REGCOUNT
	.align		4
        /*0000*/ 	.byte	0x04, 0x2f
        /*0002*/ 	.short	(.L_2 - .L_1)
	.align		4
.L_1:
        /*0004*/ 	.word	index@(_Z15factorialKerneli)
        /*0008*/ 	.word	0x00000018


	//----- nvinfo : EIATTR_FRAME_SIZE
	.align		4
.L_2:
        /*000c*/ 	.byte	0x04, 0x11
        /*000e*/ 	.short	(.L_4 - .L_3)
	.align		4
.L_3:
        /*0010*/ 	.word	index@(_Z15factorialKerneli)
        /*0014*/ 	.word	0x00000008


	//----- nvinfo : EIATTR_MIN_STACK_SIZE
	.align		4
.L_4:
        /*0018*/ 	.byte	0x04, 0x12
        /*001a*/ 	.short	(.L_6 - .L_5)
	.align		4
.L_5:
        /*001c*/ 	.word	index@(_Z15factorialKerneli)
        /*0020*/ 	.word	0x00000008
.L_6:


//--------------------- .nv.compat                --------------------------
	.section	.nv.compat,"",@"SHT_CUDA_COMPAT_INFO"
	.align	4
        /*0000*/ 	.byte	0x02, 0x09, 0x00, 0x00, 0x02, 0x02, 0x01, 0x00, 0x02, 0x05, 0x05, 0x00, 0x03, 0x07, 0x01, 0x01
        /*0010*/ 	.byte	0x02, 0x03, 0x00, 0x00, 0x02, 0x06, 0x01, 0x00, 0x04, 0x0b, 0x08, 0x00, 0x09, 0x00, 0x00, 0x00
        /*0020*/ 	.byte	0x00, 0x00, 0x00, 0x00


//--------------------- .nv.info._Z15factorialKerneli --------------------------
	.section	.nv.info._Z15factorialKerneli,"",@"SHT_CUDA_INFO"
	.sectionflags	@""
	.align	4


	//----- nvinfo : EIATTR_CUDA_API_VERSION
	.align		4
        /*0000*/ 	.byte	0x04, 0x37
        /*0002*/ 	.short	(.L_8 - .L_7)
.L_7:
        /*0004*/ 	.word	0x00000082


	//----- nvinfo : EIATTR_KPARAM_INFO
	.align		4
.L_8:
        /*0008*/ 	.byte	0x04, 0x17
        /*000a*/ 	.short	(.L_10 - .L_9)
.L_9:
        /*000c*/ 	.word	0x00000000
        /*0010*/ 	.short	0x0000
        /*0012*/ 	.short	0x0000
        /*0014*/ 	.byte	0x00, 0xf0, 0x11, 0x00


	//----- nvinfo : EIATTR_SPARSE_MMA_MASK
	.align		4
.L_10:
        /*0018*/ 	.byte	0x03, 0x50
        /*001a*/ 	.short	0x0000


	//----- nvinfo : EIATTR_MAXREG_COUNT
	.align		4
        /*001c*/ 	.byte	0x03, 0x1b
        /*001e*/ 	.short	0x00ff


	//----- nvinfo : EIATTR_EXTERNS
	.align		4
        /*0020*/ 	.byte	0x04, 0x0f
        /*0022*/ 	.short	(.L_12 - .L_11)


	//   ....[0]....
	.align		4
.L_11:
        /*0024*/ 	.word	index@(vprintf)


	//----- nvinfo : EIATTR_MERCURY_ISA_VERSION
	.align		4
.L_12:
        /*0028*/ 	.byte	0x03, 0x5f
        /*002a*/ 	.short	0x0101


	//----- nvinfo : EIATTR_VRC_CTA_INIT_COUNT
	.align		4
        /*002c*/ 	.byte	0x02, 0x4a
	.zero		1
	.zero		1


	//----- nvinfo : EIATTR_SYSCALL_OFFSETS
	.align		4
        /*0030*/ 	.byte	0x04, 0x46
        /*0032*/ 	.short	(.L_14 - .L_13)


	//   ....[0]....
.L_13:
        /*0034*/ 	.word	0x000000f0


	//----- nvinfo : EIATTR_EXIT_INSTR_OFFSETS
	.align		4
.L_14:
        /*0038*/ 	.byte	0x04, 0x1c
        /*003a*/ 	.short	(.L_16 - .L_15)


	//   ....[0]....
.L_15:
        /*003c*/ 	.word	0x00000100


	//----- nvinfo : EIATTR_CBANK_PARAM_SIZE
	.align		4
.L_16:
        /*0040*/ 	.byte	0x03, 0x19
        /*0042*/ 	.short	0x0004


	//----- nvinfo : EIATTR_PARAM_CBANK
	.align		4
        /*0044*/ 	.byte	0x04, 0x0a
        /*0046*/ 	.short	(.L_18 - .L_17)
	.align		4
.L_17:
        /*0048*/ 	.word	index@(.nv.constant0._Z15factorialKerneli)
        /*004c*/ 	.short	0x0380
        /*004e*/ 	.short	0x0004


	//----- nvinfo : EIATTR_SW_WAR
	.align		4
.L_18:
        /*0050*/ 	.byte	0x04, 0x36
        /*0052*/ 	.short	(.L_20 - .L_19)
.L_19:
        /*0054*/ 	.word	0x00000008
.L_20:


//--------------------- .nv.callgraph             --------------------------
	.section	.nv.callgraph,"",@"SHT_CUDA_CALLGRAPH"
	.align	4
	.sectionentsize	8
	.align		4
        /*0000*/ 	.word	0x00000000
	.align		4
        /*0004*/ 	.word	0xffffffff
	.align		4
        /*0008*/ 	.word	index@(_Z15factorialKerneli)
	.align		4
        /*000c*/ 	.word	index@(vprintf)
	.align		4
        /*0010*/ 	.word	0x00000000
	.align		4
        /*0014*/ 	.word	0xfffffffe
	.align		4
        /*0018*/ 	.word	0x00000000
	.align		4
        /*001c*/ 	.word	0xfffffffd
	.align		4
        /*0020*/ 	.word	0x00000000
	.align		4
        /*0024*/ 	.word	0xfffffffc


//--------------------- .nv.constant4             --------------------------
	.section	.nv.constant4,"a",@progbits
	.align	8
	.align		8
.nv.constant4:
        /*0000*/ 	.dword	vprintf
	.align		8
        /*0008*/ 	.dword	$str


//--------------------- .text._Z15factorialKerneli --------------------------
	.section	.text._Z15factorialKerneli,"ax",@progbits
	.align	128
        .global         _Z15factorialKerneli
        .type           _Z15factorialKerneli,@function
        .size           _Z15factorialKerneli,(.L_x_2 - _Z15factorialKerneli)
        .other          _Z15factorialKerneli,@"STO_CUDA_ENTRY STV_DEFAULT"
_Z15factorialKerneli:
.text._Z15factorialKerneli:
[----:B------:R-:W0:Y:S08]  /*0000*/  LDC R1, c[0x0][0x37c] ;  /* 0x0000df00ff017b82 */ /* 0x000e300000000800 */
[----:B------:R-:W1:Y:S01]  /*0010*/  LDC R8, c[0x0][0x380] ;  /* 0x0000e000ff087b82 */ /* 0x000e620000000800 */
[----:B0-----:R-:W-:Y:S01]  /*0020*/  VIADD R1, R1, 0xfffffff8 ;  /* 0xfffffff801017836 */ /* 0x001fe20000000000 */
[----:B------:R-:W-:Y:S01]  /*0030*/  MOV R0, 0x0 ;  /* 0x0000000000007802 */ /* 0x000fe20000000f00 */
[----:B------:R-:W-:Y:S01]  /*0040*/  IMAD.MOV.U32 R9, RZ, RZ, 0x1 ;  /* 0x00000001ff097424 */ /* 0x000fe200078e00ff */
[----:B------:R-:W0:Y:S04]  /*0050*/  LDCU UR4, c[0x0][0x2f8] ;  /* 0x00005f00ff0477ac */ /* 0x000e280008000800 */
[----:B------:R2:W3:Y:S01]  /*0060*/  LDC.64 R2, c[0x4][R0] ;  /* 0x0100000000027b82 */ /* 0x0004e20000000a00 */
[----:B------:R-:W4:Y:S01]  /*0070*/  LDCU.64 UR6, c[0x4][0x8] ;  /* 0x01000100ff0677ac */ /* 0x000f220008000a00 */
[----:B------:R-:W5:Y:S01]  /*0080*/  LDCU UR5, c[0x0][0x2fc] ;  /* 0x00005f80ff0577ac */ /* 0x000f620008000800 */
[----:B0-----:R-:W-:Y:S01]  /*0090*/  IADD3 R6, P0, PT, R1, UR4, RZ ;  /* 0x0000000401067c10 */ /* 0x001fe2000ff1e0ff */
[----:B-1----:R2:W-:Y:S01]  /*00a0*/  STL.64 [R1], R8 ;  /* 0x0000000801007387 */ /* 0x0025e20000100a00 */
[----:B----4-:R-:W-:Y:S01]  /*00b0*/  MOV R4, UR6 ;  /* 0x0000000600047c02 */ /* 0x010fe20008000f00 */
[----:B------:R-:W-:Y:S01]  /*00c0*/  IMAD.U32 R5, RZ, RZ, UR7 ;  /* 0x00000007ff057e24 */ /* 0x000fe2000f8e00ff */
[----:B-----5:R-:W-:-:S09]  /*00d0*/  IADD3.X R7, PT, PT, RZ, UR5, RZ, P0, !PT ;  /* 0x00000005ff077c10 */ /* 0x020fd200087fe4ff */
[----:B------:R-:W-:-:S07]  /*00e0*/  LEPC R20, `(.L_x_0) ;  /* 0x000000001014794e */ /* 0x000fce0000000000 */
[----:B--23--:R-:W-:Y:S05]  /*00f0*/  CALL.ABS.NOINC R2 ;  /* 0x0000000002007343 */ /* 0x00cfea0003c00000 */
.L_x_0:
[----:B------:R-:W-:Y:S05]  /*0100*/  EXIT ;  /* 0x000000000000794d */ /* 0x000fea0003800000 */
.L_x_1:
[----:B------:R-:W-:-:S00]  /*0110*/  BRA `(.L_x_1) ;  /* 0xfffffffc00fc7947 */ /* 0x000fc0000383ffff */
[----:B------:R-:W-:-:S00]  /*0120*/  NOP ;  /* 0x0000000000007918 */ /* 0x000fc00000000000 */
        /* <DEDUP_REMOVED lines=13> */
.L_x_2:


//--------------------- .nv.global.init           --------------------------
	.section	.nv.global.init,"aw",@progbits
.nv.global.init:
	.type		$str,@object
	.size		$str,(.L_0 - $str)
$str:
        /*0000*/ 	.byte	0x25, 0x64, 0x21, 0x20, 0x3d, 0x20, 0x25, 0x64, 0x0a, 0x00
.L_0:


//--------------------- .nv.shared.reserved.0     --------------------------
	.section	.nv.shared.reserved.0,"aw",@nobits
	.weak		__nv_reservedSMEM_offset_0_alias
	.size		__nv_reservedSMEM_offset_0_alias, 0, 64
	.other		__nv_reservedSMEM_offset_0_alias,@"STO_CUDA_RESERVED_SHARED STV_DEFAULT"
__nv_reservedSMEM_offset_0_alias:
	.zero		0
	.zero		64


//--------------------- .nv.constant0._Z15factorialKerneli --------------------------
	.section	.nv.constant0._Z15factorialKerneli,"a",@progbits
	.sectionflags	@""
	.align	4
.nv.constant0._Z15factorialKerneli:
	.zero		900


//--------------------- SYMBOLS --------------------------

	.type		.nv.reservedSmem.offset0,@object
	.size		.nv.reservedSmem.offset0,0x4
	.type		vprintf,@function
